//
// Generated by NVIDIA NVVM Compiler
//
// Compiler Build ID: CL-36424714
// Cuda compilation tools, release 13.0, V13.0.88
// Based on NVVM 20.0.0
//

.version 9.0
.target sm_100
.address_size 64

	// .globl	_Z10drawSquarePcii

.visible .entry _Z10drawSquarePcii(
	.param .u64 .ptr .align 1 _Z10drawSquarePcii_param_0,
	.param .u32 _Z10drawSquarePcii_param_1,
	.param .u32 _Z10drawSquarePcii_param_2
)
{
	.reg .pred 	%p<36>;
	.reg .b16 	%rs<10>;
	.reg .b32 	%r<48>;
	.reg .b64 	%rd<5>;

	ld.param.u64 	%rd1, [_Z10drawSquarePcii_param_0];
	ld.param.u32 	%r13, [_Z10drawSquarePcii_param_1];
	ld.param.u32 	%r15, [_Z10drawSquarePcii_param_2];
	mov.u32 	%r16, %ctaid.x;
	mov.u32 	%r17, %ntid.x;
	mov.u32 	%r18, %tid.x;
	mad.lo.s32 	%r1, %r16, %r17, %r18;
	mov.u32 	%r19, %ctaid.y;
	mov.u32 	%r20, %ntid.y;
	mov.u32 	%r21, %tid.y;
	mad.lo.s32 	%r22, %r19, %r20, %r21;
	setp.ge.s32 	%p3, %r1, %r13;
	setp.ge.s32 	%p4, %r22, %r15;
	or.pred  	%p5, %p3, %p4;
	@%p5 bra 	$L__BB0_11;
	shl.b32 	%r23, %r15, 1;
	mul.hi.u32 	%r46, %r23, 1431655766;
	shl.b32 	%r24, %r46, 1;
	add.s32 	%r47, %r24, -1;
	setp.le.s32 	%p6, %r24, %r13;
	@%p6 bra 	$L__BB0_3;
	shl.b32 	%r25, %r13, 1;
	mul.hi.s32 	%r26, %r25, 1431655766;
	shr.u32 	%r27, %r26, 31;
	add.s32 	%r47, %r26, %r27;
	add.s32 	%r28, %r47, 1;
	shr.u32 	%r29, %r28, 31;
	add.s32 	%r30, %r28, %r29;
	shr.s32 	%r46, %r30, 1;
$L__BB0_3:
	sub.s32 	%r31, %r13, %r47;
	shr.u32 	%r32, %r31, 31;
	add.s32 	%r33, %r31, %r32;
	shr.s32 	%r9, %r33, 1;
	add.s32 	%r10, %r9, %r47;
	sub.s32 	%r34, %r15, %r46;
	shr.u32 	%r35, %r34, 31;
	add.s32 	%r36, %r34, %r35;
	shr.s32 	%r11, %r36, 1;
	add.s32 	%r12, %r11, %r46;
	setp.eq.s32 	%p8, %r1, 0;
	add.s32 	%r37, %r13, -1;
	setp.eq.s32 	%p9, %r1, %r37;
	or.pred  	%p10, %p8, %p9;
	mov.pred 	%p35, -1;
	@%p10 bra 	$L__BB0_6;
	setp.eq.s32 	%p12, %r22, 0;
	setp.gt.s32 	%p13, %r1, -1;
	and.pred  	%p14, %p12, %p13;
	@%p14 bra 	$L__BB0_6;
	setp.gt.s32 	%p15, %r1, -1;
	add.s32 	%r38, %r15, -1;
	setp.eq.s32 	%p16, %r22, %r38;
	and.pred  	%p35, %p15, %p16;
$L__BB0_6:
	setp.eq.s32 	%p17, %r1, %r9;
	setp.ge.s32 	%p18, %r22, %r11;
	and.pred  	%p19, %p17, %p18;
	setp.lt.s32 	%p20, %r22, %r12;
	and.pred  	%p21, %p19, %p20;
	mov.b16 	%rs9, 42;
	@%p21 bra 	$L__BB0_10;
	setp.lt.s32 	%p22, %r22, %r12;
	setp.ge.s32 	%p23, %r22, %r11;
	add.s32 	%r41, %r10, -1;
	setp.eq.s32 	%p24, %r1, %r41;
	and.pred  	%p25, %p24, %p23;
	and.pred  	%p26, %p25, %p22;
	@%p26 bra 	$L__BB0_10;
	setp.eq.s32 	%p27, %r22, %r11;
	setp.ge.s32 	%p28, %r1, %r9;
	and.pred  	%p29, %p27, %p28;
	setp.lt.s32 	%p30, %r1, %r10;
	and.pred  	%p31, %p29, %p30;
	@%p31 bra 	$L__BB0_10;
	setp.lt.s32 	%p32, %r1, %r10;
	setp.ge.s32 	%p33, %r1, %r9;
	add.s32 	%r44, %r12, -1;
	setp.eq.s32 	%p34, %r22, %r44;
	selp.b16 	%rs6, 42, 32, %p32;
	selp.b16 	%rs7, %rs6, 32, %p33;
	selp.b16 	%rs9, %rs7, 32, %p34;
$L__BB0_10:
	selp.b16 	%rs8, 46, %rs9, %p35;
	mad.lo.s32 	%r45, %r13, %r22, %r1;
	cvt.s64.s32 	%rd2, %r45;
	cvta.to.global.u64 	%rd3, %rd1;
	add.s64 	%rd4, %rd3, %rd2;
	st.global.u8 	[%rd4], %rs8;
$L__BB0_11:
	ret;

}


// ===== COMPILED SASS (sm_100) =====

	.target	sm_100

	.elftype	@"ET_EXEC"


//--------------------- .note.nv.tkinfo           --------------------------
	.section	.note.nv.tkinfo,"",@"SHT_NOTE"
	.sectionflags	@"SHF_NOTE_NV_TKINFO"
	.tkinfo
        /*0018*/ 	.word	0x00000002
        /*0030*/ 	.string	""
        /*0030*/ 	.string	"ptxas"
        /*0030*/ 	.string	"Cuda compilation tools, release 13.0, V13.0.88"
        /*0030*/ 	.string	"Build cuda_13.0.r13.0/compiler.36424714_0"
        /*0030*/ 	.string	"-arch sm_100 -m 64 "



//--------------------- .note.nv.cuinfo           --------------------------
	.section	.note.nv.cuinfo,"",@"SHT_NOTE"
	.sectionflags	@"SHF_NOTE_NV_CUINFO"
        /*0018*/ 	.short	0x0002
        /*001a*/ 	.short	0x0064
        /*001c*/ 	.short	0x0082
	.zero		2


//--------------------- .nv.info                  --------------------------
	.section	.nv.info,"",@"SHT_CUDA_INFO"
	.align	4


	//----- nvinfo : EIATTR_REGCOUNT
	.align		4
        /*0000*/ 	.byte	0x04, 0x2f
        /*0002*/ 	.short	(.L_1 - .L_0)
	.align		4
.L_0:
        /*0004*/ 	.word	index@(_Z10drawSquarePcii)
        /*0008*/ 	.word	0x0000000e


	//----- nvinfo : EIATTR_FRAME_SIZE
	.align		4
.L_1:
        /*000c*/ 	.byte	0x04, 0x11
        /*000e*/ 	.short	(.L_3 - .L_2)
	.align		4
.L_2:
        /*0010*/ 	.word	index@(_Z10drawSquarePcii)
        /*0014*/ 	.word	0x00000000


	//----- nvinfo : EIATTR_MIN_STACK_SIZE
	.align		4
.L_3:
        /*0018*/ 	.byte	0x04, 0x12
        /*001a*/ 	.short	(.L_5 - .L_4)
	.align		4
.L_4:
        /*001c*/ 	.word	index@(_Z10drawSquarePcii)
        /*0020*/ 	.word	0x00000000
.L_5:


//--------------------- .nv.compat                --------------------------
	.section	.nv.compat,"",@"SHT_CUDA_COMPAT_INFO"
	.align	4
        /*0000*/ 	.byte	0x02, 0x09, 0x00, 0x00, 0x02, 0x02, 0x01, 0x00, 0x02, 0x05, 0x05, 0x00, 0x03, 0x07, 0x01, 0x01
        /*0010*/ 	.byte	0x02, 0x03, 0x00, 0x00, 0x02, 0x06, 0x01, 0x00, 0x04, 0x0b, 0x08, 0x00, 0x09, 0x00, 0x00, 0x00
        /*0020*/ 	.byte	0x00, 0x00, 0x00, 0x00


//--------------------- .nv.info._Z10drawSquarePcii --------------------------
	.section	.nv.info._Z10drawSquarePcii,"",@"SHT_CUDA_INFO"
	.sectionflags	@""
	.align	4


	//----- nvinfo : EIATTR_CUDA_API_VERSION
	.align		4
        /*0000*/ 	.byte	0x04, 0x37
        /*0002*/ 	.short	(.L_7 - .L_6)
.L_6:
        /*0004*/ 	.word	0x00000082


	//----- nvinfo : EIATTR_KPARAM_INFO
	.align		4
.L_7:
        /*0008*/ 	.byte	0x04, 0x17
        /*000a*/ 	.short	(.L_9 - .L_8)
.L_8:
        /*000c*/ 	.word	0x00000000
        /*0010*/ 	.short	0x0002
        /*0012*/ 	.short	0x000c
        /*0014*/ 	.byte	0x00, 0xf0, 0x11, 0x00


	//----- nvinfo : EIATTR_KPARAM_INFO
	.align		4
.L_9:
        /*0018*/ 	.byte	0x04, 0x17
        /*001a*/ 	.short	(.L_11 - .L_10)
.L_10:
        /*001c*/ 	.word	0x00000000
        /*0020*/ 	.short	0x0001
        /*0022*/ 	.short	0x0008
        /*0024*/ 	.byte	0x00, 0xf0, 0x11, 0x00


	//----- nvinfo : EIATTR_KPARAM_INFO
	.align		4
.L_11:
        /*0028*/ 	.byte	0x04, 0x17
        /*002a*/ 	.short	(.L_13 - .L_12)
.L_12:
        /*002c*/ 	.word	0x00000000
        /*0030*/ 	.short	0x0000
        /*0032*/ 	.short	0x0000
        /*0034*/ 	.byte	0x00, 0xf5, 0x21, 0x00


	//----- nvinfo : EIATTR_SPARSE_MMA_MASK
	.align		4
.L_13:
        /*0038*/ 	.byte	0x03, 0x50
        /*003a*/ 	.short	0x0000


	//----- nvinfo : EIATTR_MAXREG_COUNT
	.align		4
        /*003c*/ 	.byte	0x03, 0x1b
        /*003e*/ 	.short	0x00ff


	//----- nvinfo : EIATTR_MERCURY_ISA_VERSION
	.align		4
        /*0040*/ 	.byte	0x03, 0x5f
        /*0042*/ 	.short	0x0101


	//----- nvinfo : EIATTR_VRC_CTA_INIT_COUNT
	.align		4
        /*0044*/ 	.byte	0x02, 0x4a
	.zero		1
	.zero		1


	//----- nvinfo : EIATTR_EXIT_INSTR_OFFSETS
	.align		4
        /*0048*/ 	.byte	0x04, 0x1c
        /*004a*/ 	.short	(.L_15 - .L_14)


	//   ....[0]....
.L_14:
        /*004c*/ 	.word	0x000000c0


	//   ....[1]....
        /*0050*/ 	.word	0x00000470


	//----- nvinfo : EIATTR_CRS_STACK_SIZE
	.align		4
.L_15:
        /*0054*/ 	.byte	0x04, 0x1e
        /*0056*/ 	.short	(.L_17 - .L_16)
.L_16:
        /*0058*/ 	.word	0x00000000


	//----- nvinfo : EIATTR_CBANK_PARAM_SIZE
	.align		4
.L_17:
        /*005c*/ 	.byte	0x03, 0x19
        /*005e*/ 	.short	0x0010


	//----- nvinfo : EIATTR_PARAM_CBANK
	.align		4
        /*0060*/ 	.byte	0x04, 0x0a
        /*0062*/ 	.short	(.L_19 - .L_18)
	.align		4
.L_18:
        /*0064*/ 	.word	index@(.nv.constant0._Z10drawSquarePcii)
        /*0068*/ 	.short	0x0380
        /*006a*/ 	.short	0x0010


	//----- nvinfo : EIATTR_SW_WAR
	.align		4
.L_19:
        /*006c*/ 	.byte	0x04, 0x36
        /*006e*/ 	.short	(.L_21 - .L_20)
.L_20:
        /*0070*/ 	.word	0x00000008
.L_21:


//--------------------- .nv.callgraph             --------------------------
	.section	.nv.callgraph,"",@"SHT_CUDA_CALLGRAPH"
	.align	4
	.sectionentsize	8
	.align		4
        /*0000*/ 	.word	0x00000000
	.align		4
        /*0004*/ 	.word	0xffffffff
	.align		4
        /*0008*/ 	.word	0x00000000
	.align		4
        /*000c*/ 	.word	0xfffffffe
	.align		4
        /*0010*/ 	.word	0x00000000
	.align		4
        /*0014*/ 	.word	0xfffffffd
	.align		4
        /*0018*/ 	.word	0x00000000
	.align		4
        /*001c*/ 	.word	0xfffffffc


//--------------------- .text._Z10drawSquarePcii  --------------------------
	.section	.text._Z10drawSquarePcii,"ax",@progbits
	.align	128
        .global         _Z10drawSquarePcii
        .type           _Z10drawSquarePcii,@function
        .size           _Z10drawSquarePcii,(.L_x_3 - _Z10drawSquarePcii)
        .other          _Z10drawSquarePcii,@"STO_CUDA_ENTRY STV_DEFAULT"
_Z10drawSquarePcii:
.text._Z10drawSquarePcii:
[----:B------:R-:W-:Y:S01]  /*0000*/  LDC R1, c[0x0][0x37c] ;  /* 0x0000df00ff017b82 */ /* 0x000fe20000000800 */
[----:B------:R-:W0:Y:S07]  /*0010*/  S2R R7, SR_TID.Y ;  /* 0x0000000000077919 */ /* 0x000e2e0000002200 */
[----:B------:R-:W1:Y:S01]  /*0020*/  LDC R5, c[0x0][0x360] ;  /* 0x0000d800ff057b82 */ /* 0x000e620000000800 */
[----:B------:R-:W1:Y:S07]  /*0030*/  S2R R4, SR_TID.X ;  /* 0x0000000000047919 */ /* 0x000e6e0000002100 */
[----:B------:R-:W0:Y:S08]  /*0040*/  S2UR UR5, SR_CTAID.Y ;  /* 0x00000000000579c3 */ /* 0x000e300000002600 */
[----:B------:R-:W0:Y:S08]  /*0050*/  LDC R0, c[0x0][0x364] ;  /* 0x0000d900ff007b82 */ /* 0x000e300000000800 */
[----:B------:R-:W1:Y:S08]  /*0060*/  S2UR UR4, SR_CTAID.X ;  /* 0x00000000000479c3 */ /* 0x000e700000002500 */
[----:B------:R-:W2:Y:S01]  /*0070*/  LDC.64 R2, c[0x0][0x388] ;  /* 0x0000e200ff027b82 */ /* 0x000ea20000000a00 */
[----:B0-----:R-:W-:-:S02]  /*0080*/  IMAD R0, R0, UR5, R7 ;  /* 0x0000000500007c24 */ /* 0x001fc4000f8e0207 */
[----:B-1----:R-:W-:-:S03]  /*0090*/  IMAD R5, R5, UR4, R4 ;  /* 0x0000000405057c24 */ /* 0x002fc6000f8e0204 */
[----:B--2---:R-:W-:-:S04]  /*00a0*/  ISETP.GE.AND P0, PT, R0, R3, PT ;  /* 0x000000030000720c */ /* 0x004fc80003f06270 */
[----:B------:R-:W-:-:S13]  /*00b0*/  ISETP.GE.OR P0, PT, R5, R2, P0 ;  /* 0x000000020500720c */ /* 0x000fda0000706670 */
[----:B------:R-:W-:Y:S05]  /*00c0*/  @P0 EXIT ;  /* 0x000000000000094d */ /* 0x000fea0003800000 */
[----:B------:R-:W-:Y:S01]  /*00d0*/  IMAD.SHL.U32 R4, R3, 0x2, RZ ;  /* 0x0000000203047824 */ /* 0x000fe200078e00ff */
[C---:B------:R-:W-:Y:S01]  /*00e0*/  ISETP.GT.AND P1, PT, R5.reuse, -0x1, PT ;  /* 0xffffffff0500780c */ /* 0x040fe20003f24270 */
[----:B------:R-:W-:Y:S01]  /*00f0*/  VIADD R10, R2, 0xffffffff ;  /* 0xffffffff020a7836 */ /* 0x000fe20000000000 */
[----:B------:R-:W-:Y:S01]  /*0100*/  BSSY.RECONVERGENT B0, `(.L_x_0) ;  /* 0x000002b000007945 */ /* 0x000fe20003800200 */
[----:B------:R-:W-:Y:S01]  /*0110*/  IMAD.HI.U32 R4, R4, 0x55555556, RZ ;  /* 0x5555555604047827 */ /* 0x000fe200078e00ff */
[----:B------:R-:W-:Y:S02]  /*0120*/  ISETP.EQ.AND P1, PT, R0, RZ, P1 ;  /* 0x000000ff0000720c */ /* 0x000fe40000f22270 */
[----:B------:R-:W-:Y:S01]  /*0130*/  ISETP.NE.AND P4, PT, R5, R10, PT ;  /* 0x0000000a0500720c */ /* 0x000fe20003f85270 */
[----:B------:R-:W-:-:S03]  /*0140*/  IMAD.SHL.U32 R7, R4, 0x2, RZ ;  /* 0x0000000204077824 */ /* 0x000fc600078e00ff */
[----:B------:R-:W-:Y:S02]  /*0150*/  ISETP.EQ.OR P4, PT, R5, RZ, !P4 ;  /* 0x000000ff0500720c */ /* 0x000fe40006782670 */
[C---:B------:R-:W-:Y:S01]  /*0160*/  ISETP.GT.AND P0, PT, R7.reuse, R2, PT ;  /* 0x000000020700720c */ /* 0x040fe20003f04270 */
[----:B------:R-:W-:Y:S01]  /*0170*/  VIADD R7, R7, 0xffffffff ;  /* 0xffffffff07077836 */ /* 0x000fe20000000000 */
[----:B------:R-:W-:-:S11]  /*0180*/  PLOP3.LUT P1, PT, P4, P1, PT, 0xf8, 0x8f ;  /* 0x00000000008f781c */ /* 0x000fd60002723f70 */
[----:B------:R-:W-:-:S04]  /*0190*/  @P0 IMAD.SHL.U32 R6, R2, 0x2, RZ ;  /* 0x0000000202060824 */ /* 0x000fc800078e00ff */
[----:B------:R-:W-:-:S05]  /*01a0*/  @P0 IMAD.HI R6, R6, 0x55555556, RZ ;  /* 0x5555555606060827 */ /* 0x000fca00078e02ff */
[----:B------:R-:W-:-:S05]  /*01b0*/  @P0 LEA.HI R7, R6, R6, RZ, 0x1 ;  /* 0x0000000606070211 */ /* 0x000fca00078f08ff */
[----:B------:R-:W-:-:S05]  /*01c0*/  @P0 VIADD R6, R7, 0x1 ;  /* 0x0000000107060836 */ /* 0x000fca0000000000 */
[----:B------:R-:W-:-:S04]  /*01d0*/  @P0 LEA.HI R6, R6, R6, RZ, 0x1 ;  /* 0x0000000606060211 */ /* 0x000fc800078f08ff */
[----:B------:R-:W-:Y:S01]  /*01e0*/  @P0 SHF.R.S32.HI R4, RZ, 0x1, R6 ;  /* 0x00000001ff040819 */ /* 0x000fe20000011406 */
[----:B------:R-:W-:-:S04]  /*01f0*/  IMAD.IADD R6, R2, 0x1, -R7 ;  /* 0x0000000102067824 */ /* 0x000fc800078e0a07 */
[----:B------:R-:W-:Y:S01]  /*0200*/  IMAD.IADD R8, R3, 0x1, -R4 ;  /* 0x0000000103087824 */ /* 0x000fe200078e0a04 */
[----:B------:R-:W-:-:S04]  /*0210*/  LEA.HI R6, R6, R6, RZ, 0x1 ;  /* 0x0000000606067211 */ /* 0x000fc800078f08ff */
[----:B------:R-:W-:Y:S02]  /*0220*/  LEA.HI R8, R8, R8, RZ, 0x1 ;  /* 0x0000000808087211 */ /* 0x000fe400078f08ff */
[----:B------:R-:W-:Y:S02]  /*0230*/  SHF.R.S32.HI R6, RZ, 0x1, R6 ;  /* 0x00000001ff067819 */ /* 0x000fe40000011406 */
[----:B------:R-:W-:Y:S01]  /*0240*/  SHF.R.S32.HI R9, RZ, 0x1, R8 ;  /* 0x00000001ff097819 */ /* 0x000fe20000011408 */
[----:B------:R-:W-:Y:S02]  /*0250*/  IMAD.MOV.U32 R8, RZ, RZ, 0x2a ;  /* 0x0000002aff087424 */ /* 0x000fe400078e00ff */
[----:B------:R-:W-:Y:S01]  /*0260*/  IMAD.IADD R10, R6, 0x1, R7 ;  /* 0x00000001060a7824 */ /* 0x000fe200078e0207 */
[----:B------:R-:W-:Y:S01]  /*0270*/  ISETP.GE.AND P0, PT, R0, R9, PT ;  /* 0x000000090000720c */ /* 0x000fe20003f06270 */
[----:B------:R-:W-:Y:S02]  /*0280*/  IMAD.IADD R11, R9, 0x1, R4 ;  /* 0x00000001090b7824 */ /* 0x000fe400078e0204 */
[----:B------:R-:W-:Y:S01]  /*0290*/  IMAD.MOV.U32 R4, RZ, RZ, 0x2a ;  /* 0x0000002aff047424 */ /* 0x000fe200078e00ff */
[----:B------:R-:W-:-:S02]  /*02a0*/  ISETP.EQ.AND P2, PT, R5, R6, P0 ;  /* 0x000000060500720c */ /* 0x000fc40000742270 */
[----:B------:R-:W-:-:S13]  /*02b0*/  ISETP.LT.AND P3, PT, R0, R11, PT ;  /* 0x0000000b0000720c */ /* 0x000fda0003f61270 */
[----:B------:R-:W-:Y:S05]  /*02c0*/  @P2 BRA P3, `(.L_x_1) ;  /* 0x0000000000382947 */ /* 0x000fea0001800000 */
[----:B------:R-:W-:Y:S01]  /*02d0*/  ISETP.GE.AND P2, PT, R5, R6, PT ;  /* 0x000000060500720c */ /* 0x000fe20003f46270 */
[----:B------:R-:W-:-:S03]  /*02e0*/  VIADD R6, R10, 0xffffffff ;  /* 0xffffffff0a067836 */ /* 0x000fc60000000000 */
[C---:B------:R-:W-:Y:S02]  /*02f0*/  ISETP.EQ.AND P3, PT, R0.reuse, R9, P2 ;  /* 0x000000090000720c */ /* 0x040fe40001762270 */
[C---:B------:R-:W-:Y:S02]  /*0300*/  ISETP.EQ.AND P0, PT, R5.reuse, R6, P0 ;  /* 0x000000060500720c */ /* 0x040fe40000702270 */
[----:B------:R-:W-:Y:S02]  /*0310*/  ISETP.LT.AND P3, PT, R5, R10, P3 ;  /* 0x0000000a0500720c */ /* 0x000fe40001f61270 */
[----:B------:R-:W-:-:S04]  /*0320*/  ISETP.LT.AND P0, PT, R0, R11, P0 ;  /* 0x0000000b0000720c */ /* 0x000fc80000701270 */
[----:B------:R-:W-:-:S13]  /*0330*/  PLOP3.LUT P0, PT, P0, P3, PT, 0xf8, 0x8f ;  /* 0x00000000008f781c */ /* 0x000fda0000707f70 */
[----:B------:R-:W-:Y:S01]  /*0340*/  @!P0 ISETP.GE.AND P3, PT, R5, R10, PT ;  /* 0x0000000a0500820c */ /* 0x000fe20003f66270 */
[----:B------:R-:W-:-:S03]  /*0350*/  @!P0 VIADD R7, R11, 0xffffffff ;  /* 0xffffffff0b078836 */ /* 0x000fc60000000000 */
[----:B------:R-:W-:Y:S02]  /*0360*/  @!P0 SEL R6, R8, 0x20, !P3 ;  /* 0x0000002008068807 */ /* 0x000fe40005800000 */
[----:B------:R-:W-:Y:S02]  /*0370*/  @!P0 ISETP.NE.AND P3, PT, R0, R7, PT ;  /* 0x000000070000820c */ /* 0x000fe40003f65270 */
[----:B------:R-:W-:-:S04]  /*0380*/  @!P0 SEL R6, R6, 0x20, P2 ;  /* 0x0000002006068807 */ /* 0x000fc80001000000 */
[----:B------:R-:W-:-:S04]  /*0390*/  @!P0 SEL R6, R6, 0x20, !P3 ;  /* 0x0000002006068807 */ /* 0x000fc80005800000 */
[----:B------:R-:W-:-:S07]  /*03a0*/  @!P0 PRMT R4, R6, 0x7610, R4 ;  /* 0x0000761006048816 */ /* 0x000fce0000000004 */
.L_x_1:
[----:B------:R-:W-:Y:S05]  /*03b0*/  BSYNC.RECONVERGENT B0 ;  /* 0x0000000000007941 */ /* 0x000fea0003800200 */
.L_x_0:
[----:B------:R-:W0:Y:S01]  /*03c0*/  LDCU.64 UR6, c[0x0][0x380] ;  /* 0x00007000ff0677ac */ /* 0x000e220008000a00 */
[----:B------:R-:W-:Y:S01]  /*03d0*/  @!P1 VIADD R3, R3, 0xffffffff ;  /* 0xffffffff03039836 */ /* 0x000fe20000000000 */
[----:B------:R-:W-:Y:S01]  /*03e0*/  PLOP3.LUT P0, PT, PT, PT, PT, 0x80, 0x8 ;  /* 0x000000000008781c */ /* 0x000fe20003f0f070 */
[C---:B------:R-:W-:Y:S01]  /*03f0*/  IMAD R6, R0.reuse, R2, R5 ;  /* 0x0000000200067224 */ /* 0x040fe200078e0205 */
[----:B------:R-:W1:Y:S02]  /*0400*/  LDCU.64 UR4, c[0x0][0x358] ;  /* 0x00006b00ff0477ac */ /* 0x000e640008000a00 */
[----:B------:R-:W-:-:S04]  /*0410*/  @!P1 ISETP.NE.AND P2, PT, R0, R3, PT ;  /* 0x000000030000920c */ /* 0x000fc80003f45270 */
[----:B------:R-:W-:-:S04]  /*0420*/  @!P1 ISETP.GT.AND P0, PT, R5, -0x1, !P2 ;  /* 0xffffffff0500980c */ /* 0x000fc80005704270 */
[----:B------:R-:W-:Y:S02]  /*0430*/  SEL R5, R4, 0x2e, !P0 ;  /* 0x0000002e04057807 */ /* 0x000fe40004000000 */
[----:B0-----:R-:W-:-:S04]  /*0440*/  IADD3 R2, P3, PT, R6, UR6, RZ ;  /* 0x0000000606027c10 */ /* 0x001fc8000ff7e0ff */
[----:B------:R-:W-:-:S05]  /*0450*/  LEA.HI.X.SX32 R3, R6, UR7, 0x1, P3 ;  /* 0x0000000706037c11 */ /* 0x000fca00098f0eff */
[----:B-1----:R-:W-:Y:S01]  /*0460*/  STG.E.U8 desc[UR4][R2.64], R5 ;  /* 0x0000000502007986 */ /* 0x002fe2000c101104 */
[----:B------:R-:W-:Y:S05]  /*0470*/  EXIT ;  /* 0x000000000000794d */ /* 0x000fea0003800000 */
.L_x_2:
[----:B------:R-:W-:-:S00]  /*0480*/  BRA `(.L_x_2) ;  /* 0xfffffffc00fc7947 */ /* 0x000fc0000383ffff */
[----:B------:R-:W-:-:S00]  /*0490*/  NOP ;  /* 0x0000000000007918 */ /* 0x000fc00000000000 */
        /* <DEDUP_REMOVED lines=14> */
.L_x_3:


//--------------------- .nv.shared.reserved.0     --------------------------
	.section	.nv.shared.reserved.0,"aw",@nobits
	.weak		__nv_reservedSMEM_offset_0_alias
	.size		__nv_reservedSMEM_offset_0_alias, 0, 64
	.other		__nv_reservedSMEM_offset_0_alias,@"STO_CUDA_RESERVED_SHARED STV_DEFAULT"
__nv_reservedSMEM_offset_0_alias:
	.zero		0
	.zero		64


//--------------------- .nv.constant0._Z10drawSquarePcii --------------------------
	.section	.nv.constant0._Z10drawSquarePcii,"a",@progbits
	.sectionflags	@""
	.align	4
.nv.constant0._Z10drawSquarePcii:
	.zero		912


//--------------------- SYMBOLS --------------------------

	.type		.nv.reservedSmem.offset0,@object
	.size		.nv.reservedSmem.offset0,0x4
